//
// Generated by NVIDIA NVVM Compiler
//
// Compiler Build ID: CL-36424714
// Cuda compilation tools, release 13.0, V13.0.88
// Based on NVVM 20.0.0
//

.version 9.0
.target sm_100
.address_size 64

	// .globl	_Z9addVectorPdS_S_ii

.visible .entry _Z9addVectorPdS_S_ii(
	.param .u64 .ptr .align 1 _Z9addVectorPdS_S_ii_param_0,
	.param .u64 .ptr .align 1 _Z9addVectorPdS_S_ii_param_1,
	.param .u64 .ptr .align 1 _Z9addVectorPdS_S_ii_param_2,
	.param .u32 _Z9addVectorPdS_S_ii_param_3,
	.param .u32 _Z9addVectorPdS_S_ii_param_4
)
{
	.reg .pred 	%p<5>;
	.reg .b32 	%r<16>;
	.reg .b64 	%rd<9>;
	.reg .b64 	%fd<2>;

	ld.param.u64 	%rd1, [_Z9addVectorPdS_S_ii_param_0];
	ld.param.u64 	%rd2, [_Z9addVectorPdS_S_ii_param_1];
	ld.param.u32 	%r6, [_Z9addVectorPdS_S_ii_param_3];
	ld.param.u32 	%r5, [_Z9addVectorPdS_S_ii_param_4];
	mov.u32 	%r7, %ctaid.x;
	mov.u32 	%r8, %ntid.x;
	mov.u32 	%r9, %tid.x;
	mad.lo.s32 	%r1, %r7, %r8, %r9;
	mov.u32 	%r10, %ctaid.y;
	mov.u32 	%r11, %ntid.y;
	mov.u32 	%r12, %tid.y;
	mad.lo.s32 	%r13, %r10, %r11, %r12;
	setp.ge.s32 	%p1, %r1, %r5;
	setp.ge.s32 	%p2, %r13, %r6;
	or.pred  	%p3, %p1, %p2;
	@%p3 bra 	$L__BB0_3;
	add.s32 	%r3, %r13, 1;
	setp.ge.u32 	%p4, %r3, %r6;
	@%p4 bra 	$L__BB0_3;
	mad.lo.s32 	%r14, %r5, %r3, %r1;
	cvta.to.global.u64 	%rd3, %rd2;
	mul.wide.s32 	%rd4, %r14, 8;
	add.s64 	%rd5, %rd3, %rd4;
	ld.global.f64 	%fd1, [%rd5];
	mad.lo.s32 	%r15, %r5, %r13, %r1;
	cvta.to.global.u64 	%rd6, %rd1;
	mul.wide.s32 	%rd7, %r15, 8;
	add.s64 	%rd8, %rd6, %rd7;
	st.global.f64 	[%rd8], %fd1;
$L__BB0_3:
	ret;

}


// ===== COMPILED SASS (sm_100) =====

	.target	sm_100

	.elftype	@"ET_EXEC"


//--------------------- .note.nv.tkinfo           --------------------------
	.section	.note.nv.tkinfo,"",@"SHT_NOTE"
	.sectionflags	@"SHF_NOTE_NV_TKINFO"
	.tkinfo
        /*0018*/ 	.word	0x00000002
        /*0030*/ 	.string	""
        /*0030*/ 	.string	"ptxas"
        /*0030*/ 	.string	"Cuda compilation tools, release 13.0, V13.0.88"
        /*0030*/ 	.string	"Build cuda_13.0.r13.0/compiler.36424714_0"
        /*0030*/ 	.string	"-arch sm_100 -m 64 "



//--------------------- .note.nv.cuinfo           --------------------------
	.section	.note.nv.cuinfo,"",@"SHT_NOTE"
	.sectionflags	@"SHF_NOTE_NV_CUINFO"
        /*0018*/ 	.short	0x0002
        /*001a*/ 	.short	0x0064
        /*001c*/ 	.short	0x0082
	.zero		2


//--------------------- .nv.info                  --------------------------
	.section	.nv.info,"",@"SHT_CUDA_INFO"
	.align	4


	//----- nvinfo : EIATTR_REGCOUNT
	.align		4
        /*0000*/ 	.byte	0x04, 0x2f
        /*0002*/ 	.short	(.L_1 - .L_0)
	.align		4
.L_0:
        /*0004*/ 	.word	index@(_Z9addVectorPdS_S_ii)
        /*0008*/ 	.word	0x0000000a


	//----- nvinfo : EIATTR_FRAME_SIZE
	.align		4
.L_1:
        /*000c*/ 	.byte	0x04, 0x11
        /*000e*/ 	.short	(.L_3 - .L_2)
	.align		4
.L_2:
        /*0010*/ 	.word	index@(_Z9addVectorPdS_S_ii)
        /*0014*/ 	.word	0x00000000


	//----- nvinfo : EIATTR_MIN_STACK_SIZE
	.align		4
.L_3:
        /*0018*/ 	.byte	0x04, 0x12
        /*001a*/ 	.short	(.L_5 - .L_4)
	.align		4
.L_4:
        /*001c*/ 	.word	index@(_Z9addVectorPdS_S_ii)
        /*0020*/ 	.word	0x00000000
.L_5:


//--------------------- .nv.compat                --------------------------
	.section	.nv.compat,"",@"SHT_CUDA_COMPAT_INFO"
	.align	4
        /*0000*/ 	.byte	0x02, 0x09, 0x00, 0x00, 0x02, 0x02, 0x01, 0x00, 0x02, 0x05, 0x05, 0x00, 0x03, 0x07, 0x01, 0x01
        /*0010*/ 	.byte	0x02, 0x03, 0x00, 0x00, 0x02, 0x06, 0x01, 0x00, 0x04, 0x0b, 0x08, 0x00, 0x09, 0x00, 0x00, 0x00
        /*0020*/ 	.byte	0x00, 0x00, 0x00, 0x00


//--------------------- .nv.info._Z9addVectorPdS_S_ii --------------------------
	.section	.nv.info._Z9addVectorPdS_S_ii,"",@"SHT_CUDA_INFO"
	.sectionflags	@""
	.align	4


	//----- nvinfo : EIATTR_CUDA_API_VERSION
	.align		4
        /*0000*/ 	.byte	0x04, 0x37
        /*0002*/ 	.short	(.L_7 - .L_6)
.L_6:
        /*0004*/ 	.word	0x00000082


	//----- nvinfo : EIATTR_KPARAM_INFO
	.align		4
.L_7:
        /*0008*/ 	.byte	0x04, 0x17
        /*000a*/ 	.short	(.L_9 - .L_8)
.L_8:
        /*000c*/ 	.word	0x00000000
        /*0010*/ 	.short	0x0004
        /*0012*/ 	.short	0x001c
        /*0014*/ 	.byte	0x00, 0xf0, 0x11, 0x00


	//----- nvinfo : EIATTR_KPARAM_INFO
	.align		4
.L_9:
        /*0018*/ 	.byte	0x04, 0x17
        /*001a*/ 	.short	(.L_11 - .L_10)
.L_10:
        /*001c*/ 	.word	0x00000000
        /*0020*/ 	.short	0x0003
        /*0022*/ 	.short	0x0018
        /*0024*/ 	.byte	0x00, 0xf0, 0x11, 0x00


	//----- nvinfo : EIATTR_KPARAM_INFO
	.align		4
.L_11:
        /*0028*/ 	.byte	0x04, 0x17
        /*002a*/ 	.short	(.L_13 - .L_12)
.L_12:
        /*002c*/ 	.word	0x00000000
        /*0030*/ 	.short	0x0002
        /*0032*/ 	.short	0x0010
        /*0034*/ 	.byte	0x00, 0xf5, 0x21, 0x00


	//----- nvinfo : EIATTR_KPARAM_INFO
	.align		4
.L_13:
        /*0038*/ 	.byte	0x04, 0x17
        /*003a*/ 	.short	(.L_15 - .L_14)
.L_14:
        /*003c*/ 	.word	0x00000000
        /*0040*/ 	.short	0x0001
        /*0042*/ 	.short	0x0008
        /*0044*/ 	.byte	0x00, 0xf5, 0x21, 0x00


	//----- nvinfo : EIATTR_KPARAM_INFO
	.align		4
.L_15:
        /*0048*/ 	.byte	0x04, 0x17
        /*004a*/ 	.short	(.L_17 - .L_16)
.L_16:
        /*004c*/ 	.word	0x00000000
        /*0050*/ 	.short	0x0000
        /*0052*/ 	.short	0x0000
        /*0054*/ 	.byte	0x00, 0xf5, 0x21, 0x00


	//----- nvinfo : EIATTR_SPARSE_MMA_MASK
	.align		4
.L_17:
        /*0058*/ 	.byte	0x03, 0x50
        /*005a*/ 	.short	0x0000


	//----- nvinfo : EIATTR_MAXREG_COUNT
	.align		4
        /*005c*/ 	.byte	0x03, 0x1b
        /*005e*/ 	.short	0x00ff


	//----- nvinfo : EIATTR_MERCURY_ISA_VERSION
	.align		4
        /*0060*/ 	.byte	0x03, 0x5f
        /*0062*/ 	.short	0x0101


	//----- nvinfo : EIATTR_VRC_CTA_INIT_COUNT
	.align		4
        /*0064*/ 	.byte	0x02, 0x4a
	.zero		1
	.zero		1


	//----- nvinfo : EIATTR_EXIT_INSTR_OFFSETS
	.align		4
        /*0068*/ 	.byte	0x04, 0x1c
        /*006a*/ 	.short	(.L_19 - .L_18)


	//   ....[0]....
.L_18:
        /*006c*/ 	.word	0x000000c0


	//   ....[1]....
        /*0070*/ 	.word	0x000000f0


	//   ....[2]....
        /*0074*/ 	.word	0x00000190


	//----- nvinfo : EIATTR_CBANK_PARAM_SIZE
	.align		4
.L_19:
        /*0078*/ 	.byte	0x03, 0x19
        /*007a*/ 	.short	0x0020


	//----- nvinfo : EIATTR_PARAM_CBANK
	.align		4
        /*007c*/ 	.byte	0x04, 0x0a
        /*007e*/ 	.short	(.L_21 - .L_20)
	.align		4
.L_20:
        /*0080*/ 	.word	index@(.nv.constant0._Z9addVectorPdS_S_ii)
        /*0084*/ 	.short	0x0380
        /*0086*/ 	.short	0x0020


	//----- nvinfo : EIATTR_SW_WAR
	.align		4
.L_21:
        /*0088*/ 	.byte	0x04, 0x36
        /*008a*/ 	.short	(.L_23 - .L_22)
.L_22:
        /*008c*/ 	.word	0x00000008
.L_23:


//--------------------- .nv.callgraph             --------------------------
	.section	.nv.callgraph,"",@"SHT_CUDA_CALLGRAPH"
	.align	4
	.sectionentsize	8
	.align		4
        /*0000*/ 	.word	0x00000000
	.align		4
        /*0004*/ 	.word	0xffffffff
	.align		4
        /*0008*/ 	.word	0x00000000
	.align		4
        /*000c*/ 	.word	0xfffffffe
	.align		4
        /*0010*/ 	.word	0x00000000
	.align		4
        /*0014*/ 	.word	0xfffffffd
	.align		4
        /*0018*/ 	.word	0x00000000
	.align		4
        /*001c*/ 	.word	0xfffffffc


//--------------------- .text._Z9addVectorPdS_S_ii --------------------------
	.section	.text._Z9addVectorPdS_S_ii,"ax",@progbits
	.align	128
        .global         _Z9addVectorPdS_S_ii
        .type           _Z9addVectorPdS_S_ii,@function
        .size           _Z9addVectorPdS_S_ii,(.L_x_1 - _Z9addVectorPdS_S_ii)
        .other          _Z9addVectorPdS_S_ii,@"STO_CUDA_ENTRY STV_DEFAULT"
_Z9addVectorPdS_S_ii:
.text._Z9addVectorPdS_S_ii:
[----:B------:R-:W-:Y:S01]  /*0000*/  LDC R1, c[0x0][0x37c] ;  /* 0x0000df00ff017b82 */ /* 0x000fe20000000800 */
[----:B------:R-:W0:Y:S07]  /*0010*/  S2R R2, SR_TID.Y ;  /* 0x0000000000027919 */ /* 0x000e2e0000002200 */
[----:B------:R-:W1:Y:S01]  /*0020*/  LDC R0, c[0x0][0x360] ;  /* 0x0000d800ff007b82 */ /* 0x000e620000000800 */
[----:B------:R-:W2:Y:S01]  /*0030*/  LDCU.64 UR6, c[0x0][0x398] ;  /* 0x00007300ff0677ac */ /* 0x000ea20008000a00 */
[----:B------:R-:W1:Y:S06]  /*0040*/  S2R R3, SR_TID.X ;  /* 0x0000000000037919 */ /* 0x000e6c0000002100 */
[----:B------:R-:W0:Y:S08]  /*0050*/  S2UR UR5, SR_CTAID.Y ;  /* 0x00000000000579c3 */ /* 0x000e300000002600 */
[----:B------:R-:W0:Y:S08]  /*0060*/  LDC R7, c[0x0][0x364] ;  /* 0x0000d900ff077b82 */ /* 0x000e300000000800 */
[----:B------:R-:W1:Y:S01]  /*0070*/  S2UR UR4, SR_CTAID.X ;  /* 0x00000000000479c3 */ /* 0x000e620000002500 */
[----:B0-----:R-:W-:-:S05]  /*0080*/  IMAD R7, R7, UR5, R2 ;  /* 0x0000000507077c24 */ /* 0x001fca000f8e0202 */
[----:B--2---:R-:W-:Y:S01]  /*0090*/  ISETP.GE.AND P0, PT, R7, UR6, PT ;  /* 0x0000000607007c0c */ /* 0x004fe2000bf06270 */
[----:B-1----:R-:W-:-:S05]  /*00a0*/  IMAD R0, R0, UR4, R3 ;  /* 0x0000000400007c24 */ /* 0x002fca000f8e0203 */
[----:B------:R-:W-:-:S13]  /*00b0*/  ISETP.GE.OR P0, PT, R0, UR7, P0 ;  /* 0x0000000700007c0c */ /* 0x000fda0008706670 */
[----:B------:R-:W-:Y:S05]  /*00c0*/  @P0 EXIT ;  /* 0x000000000000094d */ /* 0x000fea0003800000 */
[----:B------:R-:W-:-:S04]  /*00d0*/  IADD3 R5, PT, PT, R7, 0x1, RZ ;  /* 0x0000000107057810 */ /* 0x000fc80007ffe0ff */
[----:B------:R-:W-:-:S13]  /*00e0*/  ISETP.GE.U32.AND P0, PT, R5, UR6, PT ;  /* 0x0000000605007c0c */ /* 0x000fda000bf06070 */
[----:B------:R-:W-:Y:S05]  /*00f0*/  @P0 EXIT ;  /* 0x000000000000094d */ /* 0x000fea0003800000 */
[----:B------:R-:W0:Y:S01]  /*0100*/  LDC.64 R2, c[0x0][0x388] ;  /* 0x0000e200ff027b82 */ /* 0x000e220000000a00 */
[----:B------:R-:W1:Y:S01]  /*0110*/  LDCU.64 UR4, c[0x0][0x358] ;  /* 0x00006b00ff0477ac */ /* 0x000e620008000a00 */
[----:B------:R-:W-:-:S04]  /*0120*/  IMAD R5, R5, UR7, R0 ;  /* 0x0000000705057c24 */ /* 0x000fc8000f8e0200 */
[----:B0-----:R-:W-:Y:S02]  /*0130*/  IMAD.WIDE R2, R5, 0x8, R2 ;  /* 0x0000000805027825 */ /* 0x001fe400078e0202 */
[----:B------:R-:W0:Y:S04]  /*0140*/  LDC.64 R4, c[0x0][0x380] ;  /* 0x0000e000ff047b82 */ /* 0x000e280000000a00 */
[----:B-1----:R-:W2:Y:S01]  /*0150*/  LDG.E.64 R2, desc[UR4][R2.64] ;  /* 0x0000000402027981 */ /* 0x002ea2000c1e1b00 */
[----:B------:R-:W-:-:S04]  /*0160*/  IMAD R7, R7, UR7, R0 ;  /* 0x0000000707077c24 */ /* 0x000fc8000f8e0200 */
[----:B0-----:R-:W-:-:S05]  /*0170*/  IMAD.WIDE R4, R7, 0x8, R4 ;  /* 0x0000000807047825 */ /* 0x001fca00078e0204 */
[----:B--2---:R-:W-:Y:S01]  /*0180*/  STG.E.64 desc[UR4][R4.64], R2 ;  /* 0x0000000204007986 */ /* 0x004fe2000c101b04 */
[----:B------:R-:W-:Y:S05]  /*0190*/  EXIT ;  /* 0x000000000000794d */ /* 0x000fea0003800000 */
.L_x_0:
[----:B------:R-:W-:-:S00]  /*01a0*/  BRA `(.L_x_0) ;  /* 0xfffffffc00fc7947 */ /* 0x000fc0000383ffff */
[----:B------:R-:W-:-:S00]  /*01b0*/  NOP ;  /* 0x0000000000007918 */ /* 0x000fc00000000000 */
        /* <DEDUP_REMOVED lines=12> */
.L_x_1:


//--------------------- .nv.shared.reserved.0     --------------------------
	.section	.nv.shared.reserved.0,"aw",@nobits
	.weak		__nv_reservedSMEM_offset_0_alias
	.size		__nv_reservedSMEM_offset_0_alias, 0, 64
	.other		__nv_reservedSMEM_offset_0_alias,@"STO_CUDA_RESERVED_SHARED STV_DEFAULT"
__nv_reservedSMEM_offset_0_alias:
	.zero		0
	.zero		64


//--------------------- .nv.constant0._Z9addVectorPdS_S_ii --------------------------
	.section	.nv.constant0._Z9addVectorPdS_S_ii,"a",@progbits
	.sectionflags	@""
	.align	4
.nv.constant0._Z9addVectorPdS_S_ii:
	.zero		928


//--------------------- SYMBOLS --------------------------

	.type		.nv.reservedSmem.offset0,@object
	.size		.nv.reservedSmem.offset0,0x4
